//
// Generated by NVIDIA NVVM Compiler
//
// Compiler Build ID: CL-36424714
// Cuda compilation tools, release 13.0, V13.0.88
// Based on NVVM 20.0.0
//

.version 9.0
.target sm_100
.address_size 64

	// .globl	_Z9times_twoPdm
.global .align 1 .b8 _ZN34_INTERNAL_bcc4e516_4_k_cu_57428d124cuda3std3__45__cpo5beginE[1];
.global .align 1 .b8 _ZN34_INTERNAL_bcc4e516_4_k_cu_57428d124cuda3std3__45__cpo3endE[1];
.global .align 1 .b8 _ZN34_INTERNAL_bcc4e516_4_k_cu_57428d124cuda3std3__45__cpo6cbeginE[1];
.global .align 1 .b8 _ZN34_INTERNAL_bcc4e516_4_k_cu_57428d124cuda3std3__45__cpo4cendE[1];
.global .align 1 .b8 _ZN34_INTERNAL_bcc4e516_4_k_cu_57428d124cuda3std3__45__cpo6rbeginE[1];
.global .align 1 .b8 _ZN34_INTERNAL_bcc4e516_4_k_cu_57428d124cuda3std3__45__cpo4rendE[1];
.global .align 1 .b8 _ZN34_INTERNAL_bcc4e516_4_k_cu_57428d124cuda3std3__45__cpo7crbeginE[1];
.global .align 1 .b8 _ZN34_INTERNAL_bcc4e516_4_k_cu_57428d124cuda3std3__45__cpo5crendE[1];
.global .align 1 .b8 _ZN34_INTERNAL_bcc4e516_4_k_cu_57428d124cuda3std3__436_GLOBAL__N__bcc4e516_4_k_cu_57428d126ignoreE[1];
.global .align 1 .b8 _ZN34_INTERNAL_bcc4e516_4_k_cu_57428d124cuda3std3__419piecewise_constructE[1];
.global .align 1 .b8 _ZN34_INTERNAL_bcc4e516_4_k_cu_57428d124cuda3std3__48in_placeE[1];
.global .align 1 .b8 _ZN34_INTERNAL_bcc4e516_4_k_cu_57428d124cuda3std3__420unreachable_sentinelE[1];
.global .align 1 .b8 _ZN34_INTERNAL_bcc4e516_4_k_cu_57428d124cuda3std3__47nulloptE[1];
.global .align 1 .b8 _ZN34_INTERNAL_bcc4e516_4_k_cu_57428d124cuda3std3__48unexpectE[1];
.global .align 1 .b8 _ZN34_INTERNAL_bcc4e516_4_k_cu_57428d124cuda3std6ranges3__45__cpo4swapE[1];
.global .align 1 .b8 _ZN34_INTERNAL_bcc4e516_4_k_cu_57428d124cuda3std6ranges3__45__cpo9iter_moveE[1];
.global .align 1 .b8 _ZN34_INTERNAL_bcc4e516_4_k_cu_57428d124cuda3std6ranges3__45__cpo5beginE[1];
.global .align 1 .b8 _ZN34_INTERNAL_bcc4e516_4_k_cu_57428d124cuda3std6ranges3__45__cpo3endE[1];
.global .align 1 .b8 _ZN34_INTERNAL_bcc4e516_4_k_cu_57428d124cuda3std6ranges3__45__cpo6cbeginE[1];
.global .align 1 .b8 _ZN34_INTERNAL_bcc4e516_4_k_cu_57428d124cuda3std6ranges3__45__cpo4cendE[1];
.global .align 1 .b8 _ZN34_INTERNAL_bcc4e516_4_k_cu_57428d124cuda3std6ranges3__45__cpo7advanceE[1];
.global .align 1 .b8 _ZN34_INTERNAL_bcc4e516_4_k_cu_57428d124cuda3std6ranges3__45__cpo9iter_swapE[1];
.global .align 1 .b8 _ZN34_INTERNAL_bcc4e516_4_k_cu_57428d124cuda3std6ranges3__45__cpo4nextE[1];
.global .align 1 .b8 _ZN34_INTERNAL_bcc4e516_4_k_cu_57428d124cuda3std6ranges3__45__cpo4prevE[1];
.global .align 1 .b8 _ZN34_INTERNAL_bcc4e516_4_k_cu_57428d124cuda3std6ranges3__45__cpo4dataE[1];
.global .align 1 .b8 _ZN34_INTERNAL_bcc4e516_4_k_cu_57428d124cuda3std6ranges3__45__cpo5cdataE[1];
.global .align 1 .b8 _ZN34_INTERNAL_bcc4e516_4_k_cu_57428d124cuda3std6ranges3__45__cpo4sizeE[1];
.global .align 1 .b8 _ZN34_INTERNAL_bcc4e516_4_k_cu_57428d124cuda3std6ranges3__45__cpo5ssizeE[1];
.global .align 1 .b8 _ZN34_INTERNAL_bcc4e516_4_k_cu_57428d124cuda3std6ranges3__45__cpo8distanceE[1];
.global .align 1 .b8 _ZN34_INTERNAL_bcc4e516_4_k_cu_57428d126thrust24THRUST_300001_SM_1000_NS8cuda_cub3parE[1];
.global .align 1 .b8 _ZN34_INTERNAL_bcc4e516_4_k_cu_57428d126thrust24THRUST_300001_SM_1000_NS8cuda_cub10par_nosyncE[1];
.global .align 1 .b8 _ZN34_INTERNAL_bcc4e516_4_k_cu_57428d126thrust24THRUST_300001_SM_1000_NS6system6detail10sequential3seqE[1];
.global .align 1 .b8 _ZN34_INTERNAL_bcc4e516_4_k_cu_57428d126thrust24THRUST_300001_SM_1000_NS12placeholders2_1E[1];
.global .align 1 .b8 _ZN34_INTERNAL_bcc4e516_4_k_cu_57428d126thrust24THRUST_300001_SM_1000_NS12placeholders2_2E[1];
.global .align 1 .b8 _ZN34_INTERNAL_bcc4e516_4_k_cu_57428d126thrust24THRUST_300001_SM_1000_NS12placeholders2_3E[1];
.global .align 1 .b8 _ZN34_INTERNAL_bcc4e516_4_k_cu_57428d126thrust24THRUST_300001_SM_1000_NS12placeholders2_4E[1];
.global .align 1 .b8 _ZN34_INTERNAL_bcc4e516_4_k_cu_57428d126thrust24THRUST_300001_SM_1000_NS12placeholders2_5E[1];
.global .align 1 .b8 _ZN34_INTERNAL_bcc4e516_4_k_cu_57428d126thrust24THRUST_300001_SM_1000_NS12placeholders2_6E[1];
.global .align 1 .b8 _ZN34_INTERNAL_bcc4e516_4_k_cu_57428d126thrust24THRUST_300001_SM_1000_NS12placeholders2_7E[1];
.global .align 1 .b8 _ZN34_INTERNAL_bcc4e516_4_k_cu_57428d126thrust24THRUST_300001_SM_1000_NS12placeholders2_8E[1];
.global .align 1 .b8 _ZN34_INTERNAL_bcc4e516_4_k_cu_57428d126thrust24THRUST_300001_SM_1000_NS12placeholders2_9E[1];
.global .align 1 .b8 _ZN34_INTERNAL_bcc4e516_4_k_cu_57428d126thrust24THRUST_300001_SM_1000_NS12placeholders3_10E[1];
.global .align 1 .b8 _ZN34_INTERNAL_bcc4e516_4_k_cu_57428d126thrust24THRUST_300001_SM_1000_NS3seqE[1];

.visible .entry _Z9times_twoPdm(
	.param .u64 .ptr .align 1 _Z9times_twoPdm_param_0,
	.param .u64 _Z9times_twoPdm_param_1
)
{
	.reg .pred 	%p<2>;
	.reg .b32 	%r<5>;
	.reg .b64 	%rd<7>;
	.reg .b64 	%fd<3>;

	ld.param.u64 	%rd2, [_Z9times_twoPdm_param_0];
	ld.param.u64 	%rd3, [_Z9times_twoPdm_param_1];
	mov.u32 	%r1, %ctaid.x;
	mov.u32 	%r2, %ntid.x;
	mov.u32 	%r3, %tid.x;
	mad.lo.s32 	%r4, %r1, %r2, %r3;
	cvt.u64.u32 	%rd1, %r4;
	setp.le.u64 	%p1, %rd3, %rd1;
	@%p1 bra 	$L__BB0_2;
	cvta.to.global.u64 	%rd4, %rd2;
	shl.b64 	%rd5, %rd1, 3;
	add.s64 	%rd6, %rd4, %rd5;
	ld.global.f64 	%fd1, [%rd6];
	add.f64 	%fd2, %fd1, %fd1;
	st.global.f64 	[%rd6], %fd2;
$L__BB0_2:
	ret;

}
	// .globl	_ZN3cub18CUB_300001_SM_10006detail11EmptyKernelIvEEvv
.visible .entry _ZN3cub18CUB_300001_SM_10006detail11EmptyKernelIvEEvv()
{


	ret;

}


// ===== COMPILED SASS (sm_100) =====

	.target	sm_100

	.elftype	@"ET_EXEC"


//--------------------- .note.nv.tkinfo           --------------------------
	.section	.note.nv.tkinfo,"",@"SHT_NOTE"
	.sectionflags	@"SHF_NOTE_NV_TKINFO"
	.tkinfo
        /*0018*/ 	.word	0x00000002
        /*0030*/ 	.string	""
        /*0030*/ 	.string	"ptxas"
        /*0030*/ 	.string	"Cuda compilation tools, release 13.0, V13.0.88"
        /*0030*/ 	.string	"Build cuda_13.0.r13.0/compiler.36424714_0"
        /*0030*/ 	.string	"-arch sm_100 -m 64 "



//--------------------- .note.nv.cuinfo           --------------------------
	.section	.note.nv.cuinfo,"",@"SHT_NOTE"
	.sectionflags	@"SHF_NOTE_NV_CUINFO"
        /*0018*/ 	.short	0x0002
        /*001a*/ 	.short	0x0064
        /*001c*/ 	.short	0x0082
	.zero		2


//--------------------- .nv.info                  --------------------------
	.section	.nv.info,"",@"SHT_CUDA_INFO"
	.align	4


	//----- nvinfo : EIATTR_REGCOUNT
	.align		4
        /*0000*/ 	.byte	0x04, 0x2f
        /*0002*/ 	.short	(.L_44 - .L_43)
	.align		4
.L_43:
        /*0004*/ 	.word	index@(_Z9times_twoPdm)
        /*0008*/ 	.word	0x00000008


	//----- nvinfo : EIATTR_FRAME_SIZE
	.align		4
.L_44:
        /*000c*/ 	.byte	0x04, 0x11
        /*000e*/ 	.short	(.L_46 - .L_45)
	.align		4
.L_45:
        /*0010*/ 	.word	index@(_Z9times_twoPdm)
        /*0014*/ 	.word	0x00000000


	//----- nvinfo : EIATTR_REGCOUNT
	.align		4
.L_46:
        /*0018*/ 	.byte	0x04, 0x2f
        /*001a*/ 	.short	(.L_48 - .L_47)
	.align		4
.L_47:
        /*001c*/ 	.word	index@(_ZN3cub18CUB_300001_SM_10006detail11EmptyKernelIvEEvv)
        /*0020*/ 	.word	0x00000004


	//----- nvinfo : EIATTR_FRAME_SIZE
	.align		4
.L_48:
        /*0024*/ 	.byte	0x04, 0x11
        /*0026*/ 	.short	(.L_50 - .L_49)
	.align		4
.L_49:
        /*0028*/ 	.word	index@(_ZN3cub18CUB_300001_SM_10006detail11EmptyKernelIvEEvv)
        /*002c*/ 	.word	0x00000000


	//----- nvinfo : EIATTR_MIN_STACK_SIZE
	.align		4
.L_50:
        /*0030*/ 	.byte	0x04, 0x12
        /*0032*/ 	.short	(.L_52 - .L_51)
	.align		4
.L_51:
        /*0034*/ 	.word	index@(_ZN3cub18CUB_300001_SM_10006detail11EmptyKernelIvEEvv)
        /*0038*/ 	.word	0x00000000


	//----- nvinfo : EIATTR_MIN_STACK_SIZE
	.align		4
.L_52:
        /*003c*/ 	.byte	0x04, 0x12
        /*003e*/ 	.short	(.L_54 - .L_53)
	.align		4
.L_53:
        /*0040*/ 	.word	index@(_Z9times_twoPdm)
        /*0044*/ 	.word	0x00000000
.L_54:


//--------------------- .nv.compat                --------------------------
	.section	.nv.compat,"",@"SHT_CUDA_COMPAT_INFO"
	.align	4
        /*0000*/ 	.byte	0x02, 0x09, 0x00, 0x00, 0x02, 0x02, 0x01, 0x00, 0x02, 0x05, 0x05, 0x00, 0x03, 0x07, 0x01, 0x01
        /*0010*/ 	.byte	0x02, 0x03, 0x00, 0x00, 0x02, 0x06, 0x01, 0x00, 0x04, 0x0b, 0x08, 0x00, 0x01, 0x00, 0x00, 0x00
        /*0020*/ 	.byte	0x00, 0x00, 0x00, 0x00


//--------------------- .nv.info._ZN3cub18CUB_300001_SM_10006detail11EmptyKernelIvEEvv --------------------------
	.section	.nv.info._ZN3cub18CUB_300001_SM_10006detail11EmptyKernelIvEEvv,"",@"SHT_CUDA_INFO"
	.sectionflags	@""
	.align	4


	//----- nvinfo : EIATTR_CUDA_API_VERSION
	.align		4
        /*0000*/ 	.byte	0x04, 0x37
        /*0002*/ 	.short	(.L_56 - .L_55)
.L_55:
        /*0004*/ 	.word	0x00000082


	//----- nvinfo : EIATTR_SPARSE_MMA_MASK
	.align		4
.L_56:
        /*0008*/ 	.byte	0x03, 0x50
        /*000a*/ 	.short	0x0000


	//----- nvinfo : EIATTR_MAXREG_COUNT
	.align		4
        /*000c*/ 	.byte	0x03, 0x1b
        /*000e*/ 	.short	0x00ff


	//----- nvinfo : EIATTR_MERCURY_ISA_VERSION
	.align		4
        /*0010*/ 	.byte	0x03, 0x5f
        /*0012*/ 	.short	0x0101


	//----- nvinfo : EIATTR_VRC_CTA_INIT_COUNT
	.align		4
        /*0014*/ 	.byte	0x02, 0x4a
	.zero		1
	.zero		1


	//----- nvinfo : EIATTR_EXIT_INSTR_OFFSETS
	.align		4
        /*0018*/ 	.byte	0x04, 0x1c
        /*001a*/ 	.short	(.L_58 - .L_57)


	//   ....[0]....
.L_57:
        /*001c*/ 	.word	0x00000010


	//----- nvinfo : EIATTR_SW_WAR
	.align		4
.L_58:
        /*0020*/ 	.byte	0x04, 0x36
        /*0022*/ 	.short	(.L_60 - .L_59)
.L_59:
        /*0024*/ 	.word	0x00000008
.L_60:


//--------------------- .nv.info._Z9times_twoPdm  --------------------------
	.section	.nv.info._Z9times_twoPdm,"",@"SHT_CUDA_INFO"
	.sectionflags	@""
	.align	4


	//----- nvinfo : EIATTR_CUDA_API_VERSION
	.align		4
        /*0000*/ 	.byte	0x04, 0x37
        /*0002*/ 	.short	(.L_62 - .L_61)
.L_61:
        /*0004*/ 	.word	0x00000082


	//----- nvinfo : EIATTR_KPARAM_INFO
	.align		4
.L_62:
        /*0008*/ 	.byte	0x04, 0x17
        /*000a*/ 	.short	(.L_64 - .L_63)
.L_63:
        /*000c*/ 	.word	0x00000000
        /*0010*/ 	.short	0x0001
        /*0012*/ 	.short	0x0008
        /*0014*/ 	.byte	0x00, 0xf0, 0x21, 0x00


	//----- nvinfo : EIATTR_KPARAM_INFO
	.align		4
.L_64:
        /*0018*/ 	.byte	0x04, 0x17
        /*001a*/ 	.short	(.L_66 - .L_65)
.L_65:
        /*001c*/ 	.word	0x00000000
        /*0020*/ 	.short	0x0000
        /*0022*/ 	.short	0x0000
        /*0024*/ 	.byte	0x00, 0xf5, 0x21, 0x00


	//----- nvinfo : EIATTR_SPARSE_MMA_MASK
	.align		4
.L_66:
        /*0028*/ 	.byte	0x03, 0x50
        /*002a*/ 	.short	0x0000


	//----- nvinfo : EIATTR_MAXREG_COUNT
	.align		4
        /*002c*/ 	.byte	0x03, 0x1b
        /*002e*/ 	.short	0x00ff


	//----- nvinfo : EIATTR_MERCURY_ISA_VERSION
	.align		4
        /*0030*/ 	.byte	0x03, 0x5f
        /*0032*/ 	.short	0x0101


	//----- nvinfo : EIATTR_VRC_CTA_INIT_COUNT
	.align		4
        /*0034*/ 	.byte	0x02, 0x4a
	.zero		1
	.zero		1


	//----- nvinfo : EIATTR_EXIT_INSTR_OFFSETS
	.align		4
        /*0038*/ 	.byte	0x04, 0x1c
        /*003a*/ 	.short	(.L_68 - .L_67)


	//   ....[0]....
.L_67:
        /*003c*/ 	.word	0x00000080


	//   ....[1]....
        /*0040*/ 	.word	0x00000100


	//----- nvinfo : EIATTR_CBANK_PARAM_SIZE
	.align		4
.L_68:
        /*0044*/ 	.byte	0x03, 0x19
        /*0046*/ 	.short	0x0010


	//----- nvinfo : EIATTR_PARAM_CBANK
	.align		4
        /*0048*/ 	.byte	0x04, 0x0a
        /*004a*/ 	.short	(.L_70 - .L_69)
	.align		4
.L_69:
        /*004c*/ 	.word	index@(.nv.constant0._Z9times_twoPdm)
        /*0050*/ 	.short	0x0380
        /*0052*/ 	.short	0x0010


	//----- nvinfo : EIATTR_SW_WAR
	.align		4
.L_70:
        /*0054*/ 	.byte	0x04, 0x36
        /*0056*/ 	.short	(.L_72 - .L_71)
.L_71:
        /*0058*/ 	.word	0x00000008
.L_72:


//--------------------- .nv.callgraph             --------------------------
	.section	.nv.callgraph,"",@"SHT_CUDA_CALLGRAPH"
	.align	4
	.sectionentsize	8
	.align		4
        /*0000*/ 	.word	0x00000000
	.align		4
        /*0004*/ 	.word	0xffffffff
	.align		4
        /*0008*/ 	.word	0x00000000
	.align		4
        /*000c*/ 	.word	0xfffffffe
	.align		4
        /*0010*/ 	.word	0x00000000
	.align		4
        /*0014*/ 	.word	0xfffffffd
	.align		4
        /*0018*/ 	.word	0x00000000
	.align		4
        /*001c*/ 	.word	0xfffffffc


//--------------------- .nv.constant4             --------------------------
	.section	.nv.constant4,"a",@progbits
	.align	8
	.align		8
.nv.constant4:
        /*0000*/ 	.dword	_ZN34_INTERNAL_bcc4e516_4_k_cu_57428d124cuda3std3__45__cpo5beginE
	.align		8
        /*0008*/ 	.dword	_ZN34_INTERNAL_bcc4e516_4_k_cu_57428d124cuda3std3__45__cpo3endE
	.align		8
        /*0010*/ 	.dword	_ZN34_INTERNAL_bcc4e516_4_k_cu_57428d124cuda3std3__45__cpo6cbeginE
	.align		8
        /*0018*/ 	.dword	_ZN34_INTERNAL_bcc4e516_4_k_cu_57428d124cuda3std3__45__cpo4cendE
	.align		8
        /*0020*/ 	.dword	_ZN34_INTERNAL_bcc4e516_4_k_cu_57428d124cuda3std3__45__cpo6rbeginE
	.align		8
        /*0028*/ 	.dword	_ZN34_INTERNAL_bcc4e516_4_k_cu_57428d124cuda3std3__45__cpo4rendE
	.align		8
        /*0030*/ 	.dword	_ZN34_INTERNAL_bcc4e516_4_k_cu_57428d124cuda3std3__45__cpo7crbeginE
	.align		8
        /*0038*/ 	.dword	_ZN34_INTERNAL_bcc4e516_4_k_cu_57428d124cuda3std3__45__cpo5crendE
	.align		8
        /*0040*/ 	.dword	_ZN34_INTERNAL_bcc4e516_4_k_cu_57428d124cuda3std3__436_GLOBAL__N__bcc4e516_4_k_cu_57428d126ignoreE
	.align		8
        /*0048*/ 	.dword	_ZN34_INTERNAL_bcc4e516_4_k_cu_57428d124cuda3std3__419piecewise_constructE
	.align		8
        /*0050*/ 	.dword	_ZN34_INTERNAL_bcc4e516_4_k_cu_57428d124cuda3std3__48in_placeE
	.align		8
        /*0058*/ 	.dword	_ZN34_INTERNAL_bcc4e516_4_k_cu_57428d124cuda3std3__420unreachable_sentinelE
	.align		8
        /*0060*/ 	.dword	_ZN34_INTERNAL_bcc4e516_4_k_cu_57428d124cuda3std3__47nulloptE
	.align		8
        /*0068*/ 	.dword	_ZN34_INTERNAL_bcc4e516_4_k_cu_57428d124cuda3std3__48unexpectE
	.align		8
        /*0070*/ 	.dword	_ZN34_INTERNAL_bcc4e516_4_k_cu_57428d124cuda3std6ranges3__45__cpo4swapE
	.align		8
        /*0078*/ 	.dword	_ZN34_INTERNAL_bcc4e516_4_k_cu_57428d124cuda3std6ranges3__45__cpo9iter_moveE
	.align		8
        /*0080*/ 	.dword	_ZN34_INTERNAL_bcc4e516_4_k_cu_57428d124cuda3std6ranges3__45__cpo5beginE
	.align		8
        /*0088*/ 	.dword	_ZN34_INTERNAL_bcc4e516_4_k_cu_57428d124cuda3std6ranges3__45__cpo3endE
	.align		8
        /*0090*/ 	.dword	_ZN34_INTERNAL_bcc4e516_4_k_cu_57428d124cuda3std6ranges3__45__cpo6cbeginE
	.align		8
        /*0098*/ 	.dword	_ZN34_INTERNAL_bcc4e516_4_k_cu_57428d124cuda3std6ranges3__45__cpo4cendE
	.align		8
        /*00a0*/ 	.dword	_ZN34_INTERNAL_bcc4e516_4_k_cu_57428d124cuda3std6ranges3__45__cpo7advanceE
	.align		8
        /*00a8*/ 	.dword	_ZN34_INTERNAL_bcc4e516_4_k_cu_57428d124cuda3std6ranges3__45__cpo9iter_swapE
	.align		8
        /*00b0*/ 	.dword	_ZN34_INTERNAL_bcc4e516_4_k_cu_57428d124cuda3std6ranges3__45__cpo4nextE
	.align		8
        /*00b8*/ 	.dword	_ZN34_INTERNAL_bcc4e516_4_k_cu_57428d124cuda3std6ranges3__45__cpo4prevE
	.align		8
        /*00c0*/ 	.dword	_ZN34_INTERNAL_bcc4e516_4_k_cu_57428d124cuda3std6ranges3__45__cpo4dataE
	.align		8
        /*00c8*/ 	.dword	_ZN34_INTERNAL_bcc4e516_4_k_cu_57428d124cuda3std6ranges3__45__cpo5cdataE
	.align		8
        /*00d0*/ 	.dword	_ZN34_INTERNAL_bcc4e516_4_k_cu_57428d124cuda3std6ranges3__45__cpo4sizeE
	.align		8
        /*00d8*/ 	.dword	_ZN34_INTERNAL_bcc4e516_4_k_cu_57428d124cuda3std6ranges3__45__cpo5ssizeE
	.align		8
        /*00e0*/ 	.dword	_ZN34_INTERNAL_bcc4e516_4_k_cu_57428d124cuda3std6ranges3__45__cpo8distanceE
	.align		8
        /*00e8*/ 	.dword	_ZN34_INTERNAL_bcc4e516_4_k_cu_57428d126thrust24THRUST_300001_SM_1000_NS8cuda_cub3parE
	.align		8
        /*00f0*/ 	.dword	_ZN34_INTERNAL_bcc4e516_4_k_cu_57428d126thrust24THRUST_300001_SM_1000_NS8cuda_cub10par_nosyncE
	.align		8
        /*00f8*/ 	.dword	_ZN34_INTERNAL_bcc4e516_4_k_cu_57428d126thrust24THRUST_300001_SM_1000_NS6system6detail10sequential3seqE
	.align		8
        /*0100*/ 	.dword	_ZN34_INTERNAL_bcc4e516_4_k_cu_57428d126thrust24THRUST_300001_SM_1000_NS12placeholders2_1E
	.align		8
        /*0108*/ 	.dword	_ZN34_INTERNAL_bcc4e516_4_k_cu_57428d126thrust24THRUST_300001_SM_1000_NS12placeholders2_2E
	.align		8
        /*0110*/ 	.dword	_ZN34_INTERNAL_bcc4e516_4_k_cu_57428d126thrust24THRUST_300001_SM_1000_NS12placeholders2_3E
	.align		8
        /*0118*/ 	.dword	_ZN34_INTERNAL_bcc4e516_4_k_cu_57428d126thrust24THRUST_300001_SM_1000_NS12placeholders2_4E
	.align		8
        /*0120*/ 	.dword	_ZN34_INTERNAL_bcc4e516_4_k_cu_57428d126thrust24THRUST_300001_SM_1000_NS12placeholders2_5E
	.align		8
        /*0128*/ 	.dword	_ZN34_INTERNAL_bcc4e516_4_k_cu_57428d126thrust24THRUST_300001_SM_1000_NS12placeholders2_6E
	.align		8
        /*0130*/ 	.dword	_ZN34_INTERNAL_bcc4e516_4_k_cu_57428d126thrust24THRUST_300001_SM_1000_NS12placeholders2_7E
	.align		8
        /*0138*/ 	.dword	_ZN34_INTERNAL_bcc4e516_4_k_cu_57428d126thrust24THRUST_300001_SM_1000_NS12placeholders2_8E
	.align		8
        /*0140*/ 	.dword	_ZN34_INTERNAL_bcc4e516_4_k_cu_57428d126thrust24THRUST_300001_SM_1000_NS12placeholders2_9E
	.align		8
        /*0148*/ 	.dword	_ZN34_INTERNAL_bcc4e516_4_k_cu_57428d126thrust24THRUST_300001_SM_1000_NS12placeholders3_10E
	.align		8
        /*0150*/ 	.dword	_ZN34_INTERNAL_bcc4e516_4_k_cu_57428d126thrust24THRUST_300001_SM_1000_NS3seqE


//--------------------- .text._ZN3cub18CUB_300001_SM_10006detail11EmptyKernelIvEEvv --------------------------
	.section	.text._ZN3cub18CUB_300001_SM_10006detail11EmptyKernelIvEEvv,"ax",@progbits
	.align	128
        .global         _ZN3cub18CUB_300001_SM_10006detail11EmptyKernelIvEEvv
        .type           _ZN3cub18CUB_300001_SM_10006detail11EmptyKernelIvEEvv,@function
        .size           _ZN3cub18CUB_300001_SM_10006detail11EmptyKernelIvEEvv,(.L_x_2 - _ZN3cub18CUB_300001_SM_10006detail11EmptyKernelIvEEvv)
        .other          _ZN3cub18CUB_300001_SM_10006detail11EmptyKernelIvEEvv,@"STO_CUDA_ENTRY STV_DEFAULT"
_ZN3cub18CUB_300001_SM_10006detail11EmptyKernelIvEEvv:
.text._ZN3cub18CUB_300001_SM_10006detail11EmptyKernelIvEEvv:
[----:B------:R-:W-:Y:S01]  /*0000*/  LDC R1, c[0x0][0x37c] ;  /* 0x0000df00ff017b82 */ /* 0x000fe20000000800 */
[----:B------:R-:W-:Y:S05]  /*0010*/  EXIT ;  /* 0x000000000000794d */ /* 0x000fea0003800000 */
.L_x_0:
[----:B------:R-:W-:-:S00]  /*0020*/  BRA `(.L_x_0) ;  /* 0xfffffffc00fc7947 */ /* 0x000fc0000383ffff */
[----:B------:R-:W-:-:S00]  /*0030*/  NOP ;  /* 0x0000000000007918 */ /* 0x000fc00000000000 */
        /* <DEDUP_REMOVED lines=12> */
.L_x_2:


//--------------------- .text._Z9times_twoPdm     --------------------------
	.section	.text._Z9times_twoPdm,"ax",@progbits
	.align	128
        .global         _Z9times_twoPdm
        .type           _Z9times_twoPdm,@function
        .size           _Z9times_twoPdm,(.L_x_3 - _Z9times_twoPdm)
        .other          _Z9times_twoPdm,@"STO_CUDA_ENTRY STV_DEFAULT"
_Z9times_twoPdm:
.text._Z9times_twoPdm:
[----:B------:R-:W-:Y:S01]  /*0000*/  LDC R1, c[0x0][0x37c] ;  /* 0x0000df00ff017b82 */ /* 0x000fe20000000800 */
[----:B------:R-:W0:Y:S07]  /*0010*/  S2R R3, SR_TID.X ;  /* 0x0000000000037919 */ /* 0x000e2e0000002100 */
[----:B------:R-:W0:Y:S01]  /*0020*/  S2UR UR4, SR_CTAID.X ;  /* 0x00000000000479c3 */ /* 0x000e220000002500 */
[----:B------:R-:W1:Y:S07]  /*0030*/  LDCU.64 UR6, c[0x0][0x388] ;  /* 0x00007100ff0677ac */ /* 0x000e6e0008000a00 */
[----:B------:R-:W0:Y:S02]  /*0040*/  LDC R0, c[0x0][0x360] ;  /* 0x0000d800ff007b82 */ /* 0x000e240000000800 */
[----:B0-----:R-:W-:-:S05]  /*0050*/  IMAD R0, R0, UR4, R3 ;  /* 0x0000000400007c24 */ /* 0x001fca000f8e0203 */
[----:B-1----:R-:W-:-:S04]  /*0060*/  ISETP.GE.U32.AND P0, PT, R0, UR6, PT ;  /* 0x0000000600007c0c */ /* 0x002fc8000bf06070 */
[----:B------:R-:W-:-:S13]  /*0070*/  ISETP.GE.U32.AND.EX P0, PT, RZ, UR7, PT, P0 ;  /* 0x00000007ff007c0c */ /* 0x000fda000bf06100 */
[----:B------:R-:W-:Y:S05]  /*0080*/  @P0 EXIT ;  /* 0x000000000000094d */ /* 0x000fea0003800000 */
[----:B------:R-:W0:Y:S01]  /*0090*/  LDCU.64 UR6, c[0x0][0x380] ;  /* 0x00007000ff0677ac */ /* 0x000e220008000a00 */
[----:B------:R-:W1:Y:S01]  /*00a0*/  LDCU.64 UR4, c[0x0][0x358] ;  /* 0x00006b00ff0477ac */ /* 0x000e620008000a00 */
[----:B0-----:R-:W-:-:S04]  /*00b0*/  LEA R2, P0, R0, UR6, 0x3 ;  /* 0x0000000600027c11 */ /* 0x001fc8000f8018ff */
[----:B------:R-:W-:-:S05]  /*00c0*/  LEA.HI.X R3, R0, UR7, RZ, 0x3, P0 ;  /* 0x0000000700037c11 */ /* 0x000fca00080f1cff */
[----:B-1----:R-:W2:Y:S02]  /*00d0*/  LDG.E.64 R4, desc[UR4][R2.64] ;  /* 0x0000000402047981 */ /* 0x002ea4000c1e1b00 */
[----:B--2---:R-:W-:-:S07]  /*00e0*/  DADD R4, R4, R4 ;  /* 0x0000000004047229 */ /* 0x004fce0000000004 */
[----:B------:R-:W-:Y:S01]  /*00f0*/  STG.E.64 desc[UR4][R2.64], R4 ;  /* 0x0000000402007986 */ /* 0x000fe2000c101b04 */
[----:B------:R-:W-:Y:S05]  /*0100*/  EXIT ;  /* 0x000000000000794d */ /* 0x000fea0003800000 */
.L_x_1:
        /* <DEDUP_REMOVED lines=15> */
.L_x_3:


//--------------------- .nv.shared.reserved.0     --------------------------
	.section	.nv.shared.reserved.0,"aw",@nobits
	.weak		__nv_reservedSMEM_offset_0_alias
	.size		__nv_reservedSMEM_offset_0_alias, 0, 64
	.other		__nv_reservedSMEM_offset_0_alias,@"STO_CUDA_RESERVED_SHARED STV_DEFAULT"
__nv_reservedSMEM_offset_0_alias:
	.zero		0
	.zero		64


//--------------------- .nv.global                --------------------------
	.section	.nv.global,"aw",@nobits
.nv.global:
	.type		_ZN34_INTERNAL_bcc4e516_4_k_cu_57428d126thrust24THRUST_300001_SM_1000_NS3seqE,@object
	.size		_ZN34_INTERNAL_bcc4e516_4_k_cu_57428d126thrust24THRUST_300001_SM_1000_NS3seqE,(_ZN34_INTERNAL_bcc4e516_4_k_cu_57428d124cuda3std3__48in_placeE - _ZN34_INTERNAL_bcc4e516_4_k_cu_57428d126thrust24THRUST_300001_SM_1000_NS3seqE)
_ZN34_INTERNAL_bcc4e516_4_k_cu_57428d126thrust24THRUST_300001_SM_1000_NS3seqE:
	.zero		1
	.type		_ZN34_INTERNAL_bcc4e516_4_k_cu_57428d124cuda3std3__48in_placeE,@object
	.size		_ZN34_INTERNAL_bcc4e516_4_k_cu_57428d124cuda3std3__48in_placeE,(_ZN34_INTERNAL_bcc4e516_4_k_cu_57428d124cuda3std6ranges3__45__cpo4sizeE - _ZN34_INTERNAL_bcc4e516_4_k_cu_57428d124cuda3std3__48in_placeE)
_ZN34_INTERNAL_bcc4e516_4_k_cu_57428d124cuda3std3__48in_placeE:
	.zero		1
	.type		_ZN34_INTERNAL_bcc4e516_4_k_cu_57428d124cuda3std6ranges3__45__cpo4sizeE,@object
	.size		_ZN34_INTERNAL_bcc4e516_4_k_cu_57428d124cuda3std6ranges3__45__cpo4sizeE,(_ZN34_INTERNAL_bcc4e516_4_k_cu_57428d126thrust24THRUST_300001_SM_1000_NS12placeholders2_3E - _ZN34_INTERNAL_bcc4e516_4_k_cu_57428d124cuda3std6ranges3__45__cpo4sizeE)
_ZN34_INTERNAL_bcc4e516_4_k_cu_57428d124cuda3std6ranges3__45__cpo4sizeE:
	.zero		1
	.type		_ZN34_INTERNAL_bcc4e516_4_k_cu_57428d126thrust24THRUST_300001_SM_1000_NS12placeholders2_3E,@object
	.size		_ZN34_INTERNAL_bcc4e516_4_k_cu_57428d126thrust24THRUST_300001_SM_1000_NS12placeholders2_3E,(_ZN34_INTERNAL_bcc4e516_4_k_cu_57428d124cuda3std3__45__cpo6cbeginE - _ZN34_INTERNAL_bcc4e516_4_k_cu_57428d126thrust24THRUST_300001_SM_1000_NS12placeholders2_3E)
_ZN34_INTERNAL_bcc4e516_4_k_cu_57428d126thrust24THRUST_300001_SM_1000_NS12placeholders2_3E:
	.zero		1
	.type		_ZN34_INTERNAL_bcc4e516_4_k_cu_57428d124cuda3std3__45__cpo6cbeginE,@object
	.size		_ZN34_INTERNAL_bcc4e516_4_k_cu_57428d124cuda3std3__45__cpo6cbeginE,(_ZN34_INTERNAL_bcc4e516_4_k_cu_57428d124cuda3std6ranges3__45__cpo6cbeginE - _ZN34_INTERNAL_bcc4e516_4_k_cu_57428d124cuda3std3__45__cpo6cbeginE)
_ZN34_INTERNAL_bcc4e516_4_k_cu_57428d124cuda3std3__45__cpo6cbeginE:
	.zero		1
	.type		_ZN34_INTERNAL_bcc4e516_4_k_cu_57428d124cuda3std6ranges3__45__cpo6cbeginE,@object
	.size		_ZN34_INTERNAL_bcc4e516_4_k_cu_57428d124cuda3std6ranges3__45__cpo6cbeginE,(_ZN34_INTERNAL_bcc4e516_4_k_cu_57428d126thrust24THRUST_300001_SM_1000_NS12placeholders2_7E - _ZN34_INTERNAL_bcc4e516_4_k_cu_57428d124cuda3std6ranges3__45__cpo6cbeginE)
_ZN34_INTERNAL_bcc4e516_4_k_cu_57428d124cuda3std6ranges3__45__cpo6cbeginE:
	.zero		1
	.type		_ZN34_INTERNAL_bcc4e516_4_k_cu_57428d126thrust24THRUST_300001_SM_1000_NS12placeholders2_7E,@object
	.size		_ZN34_INTERNAL_bcc4e516_4_k_cu_57428d126thrust24THRUST_300001_SM_1000_NS12placeholders2_7E,(_ZN34_INTERNAL_bcc4e516_4_k_cu_57428d124cuda3std3__45__cpo7crbeginE - _ZN34_INTERNAL_bcc4e516_4_k_cu_57428d126thrust24THRUST_300001_SM_1000_NS12placeholders2_7E)
_ZN34_INTERNAL_bcc4e516_4_k_cu_57428d126thrust24THRUST_300001_SM_1000_NS12placeholders2_7E:
	.zero		1
	.type		_ZN34_INTERNAL_bcc4e516_4_k_cu_57428d124cuda3std3__45__cpo7crbeginE,@object
	.size		_ZN34_INTERNAL_bcc4e516_4_k_cu_57428d124cuda3std3__45__cpo7crbeginE,(_ZN34_INTERNAL_bcc4e516_4_k_cu_57428d124cuda3std6ranges3__45__cpo4nextE - _ZN34_INTERNAL_bcc4e516_4_k_cu_57428d124cuda3std3__45__cpo7crbeginE)
_ZN34_INTERNAL_bcc4e516_4_k_cu_57428d124cuda3std3__45__cpo7crbeginE:
	.zero		1
	.type		_ZN34_INTERNAL_bcc4e516_4_k_cu_57428d124cuda3std6ranges3__45__cpo4nextE,@object
	.size		_ZN34_INTERNAL_bcc4e516_4_k_cu_57428d124cuda3std6ranges3__45__cpo4nextE,(_ZN34_INTERNAL_bcc4e516_4_k_cu_57428d124cuda3std6ranges3__45__cpo4swapE - _ZN34_INTERNAL_bcc4e516_4_k_cu_57428d124cuda3std6ranges3__45__cpo4nextE)
_ZN34_INTERNAL_bcc4e516_4_k_cu_57428d124cuda3std6ranges3__45__cpo4nextE:
	.zero		1
	.type		_ZN34_INTERNAL_bcc4e516_4_k_cu_57428d124cuda3std6ranges3__45__cpo4swapE,@object
	.size		_ZN34_INTERNAL_bcc4e516_4_k_cu_57428d124cuda3std6ranges3__45__cpo4swapE,(_ZN34_INTERNAL_bcc4e516_4_k_cu_57428d126thrust24THRUST_300001_SM_1000_NS8cuda_cub10par_nosyncE - _ZN34_INTERNAL_bcc4e516_4_k_cu_57428d124cuda3std6ranges3__45__cpo4swapE)
_ZN34_INTERNAL_bcc4e516_4_k_cu_57428d124cuda3std6ranges3__45__cpo4swapE:
	.zero		1
	.type		_ZN34_INTERNAL_bcc4e516_4_k_cu_57428d126thrust24THRUST_300001_SM_1000_NS8cuda_cub10par_nosyncE,@object
	.size		_ZN34_INTERNAL_bcc4e516_4_k_cu_57428d126thrust24THRUST_300001_SM_1000_NS8cuda_cub10par_nosyncE,(_ZN34_INTERNAL_bcc4e516_4_k_cu_57428d126thrust24THRUST_300001_SM_1000_NS12placeholders2_9E - _ZN34_INTERNAL_bcc4e516_4_k_cu_57428d126thrust24THRUST_300001_SM_1000_NS8cuda_cub10par_nosyncE)
_ZN34_INTERNAL_bcc4e516_4_k_cu_57428d126thrust24THRUST_300001_SM_1000_NS8cuda_cub10par_nosyncE:
	.zero		1
	.type		_ZN34_INTERNAL_bcc4e516_4_k_cu_57428d126thrust24THRUST_300001_SM_1000_NS12placeholders2_9E,@object
	.size		_ZN34_INTERNAL_bcc4e516_4_k_cu_57428d126thrust24THRUST_300001_SM_1000_NS12placeholders2_9E,(_ZN34_INTERNAL_bcc4e516_4_k_cu_57428d124cuda3std3__436_GLOBAL__N__bcc4e516_4_k_cu_57428d126ignoreE - _ZN34_INTERNAL_bcc4e516_4_k_cu_57428d126thrust24THRUST_300001_SM_1000_NS12placeholders2_9E)
_ZN34_INTERNAL_bcc4e516_4_k_cu_57428d126thrust24THRUST_300001_SM_1000_NS12placeholders2_9E:
	.zero		1
	.type		_ZN34_INTERNAL_bcc4e516_4_k_cu_57428d124cuda3std3__436_GLOBAL__N__bcc4e516_4_k_cu_57428d126ignoreE,@object
	.size		_ZN34_INTERNAL_bcc4e516_4_k_cu_57428d124cuda3std3__436_GLOBAL__N__bcc4e516_4_k_cu_57428d126ignoreE,(_ZN34_INTERNAL_bcc4e516_4_k_cu_57428d124cuda3std6ranges3__45__cpo4dataE - _ZN34_INTERNAL_bcc4e516_4_k_cu_57428d124cuda3std3__436_GLOBAL__N__bcc4e516_4_k_cu_57428d126ignoreE)
_ZN34_INTERNAL_bcc4e516_4_k_cu_57428d124cuda3std3__436_GLOBAL__N__bcc4e516_4_k_cu_57428d126ignoreE:
	.zero		1
	.type		_ZN34_INTERNAL_bcc4e516_4_k_cu_57428d124cuda3std6ranges3__45__cpo4dataE,@object
	.size		_ZN34_INTERNAL_bcc4e516_4_k_cu_57428d124cuda3std6ranges3__45__cpo4dataE,(_ZN34_INTERNAL_bcc4e516_4_k_cu_57428d126thrust24THRUST_300001_SM_1000_NS12placeholders2_1E - _ZN34_INTERNAL_bcc4e516_4_k_cu_57428d124cuda3std6ranges3__45__cpo4dataE)
_ZN34_INTERNAL_bcc4e516_4_k_cu_57428d124cuda3std6ranges3__45__cpo4dataE:
	.zero		1
	.type		_ZN34_INTERNAL_bcc4e516_4_k_cu_57428d126thrust24THRUST_300001_SM_1000_NS12placeholders2_1E,@object
	.size		_ZN34_INTERNAL_bcc4e516_4_k_cu_57428d126thrust24THRUST_300001_SM_1000_NS12placeholders2_1E,(_ZN34_INTERNAL_bcc4e516_4_k_cu_57428d124cuda3std3__45__cpo5beginE - _ZN34_INTERNAL_bcc4e516_4_k_cu_57428d126thrust24THRUST_300001_SM_1000_NS12placeholders2_1E)
_ZN34_INTERNAL_bcc4e516_4_k_cu_57428d126thrust24THRUST_300001_SM_1000_NS12placeholders2_1E:
	.zero		1
	.type		_ZN34_INTERNAL_bcc4e516_4_k_cu_57428d124cuda3std3__45__cpo5beginE,@object
	.size		_ZN34_INTERNAL_bcc4e516_4_k_cu_57428d124cuda3std3__45__cpo5beginE,(_ZN34_INTERNAL_bcc4e516_4_k_cu_57428d124cuda3std6ranges3__45__cpo5beginE - _ZN34_INTERNAL_bcc4e516_4_k_cu_57428d124cuda3std3__45__cpo5beginE)
_ZN34_INTERNAL_bcc4e516_4_k_cu_57428d124cuda3std3__45__cpo5beginE:
	.zero		1
	.type		_ZN34_INTERNAL_bcc4e516_4_k_cu_57428d124cuda3std6ranges3__45__cpo5beginE,@object
	.size		_ZN34_INTERNAL_bcc4e516_4_k_cu_57428d124cuda3std6ranges3__45__cpo5beginE,(_ZN34_INTERNAL_bcc4e516_4_k_cu_57428d126thrust24THRUST_300001_SM_1000_NS12placeholders2_5E - _ZN34_INTERNAL_bcc4e516_4_k_cu_57428d124cuda3std6ranges3__45__cpo5beginE)
_ZN34_INTERNAL_bcc4e516_4_k_cu_57428d124cuda3std6ranges3__45__cpo5beginE:
	.zero		1
	.type		_ZN34_INTERNAL_bcc4e516_4_k_cu_57428d126thrust24THRUST_300001_SM_1000_NS12placeholders2_5E,@object
	.size		_ZN34_INTERNAL_bcc4e516_4_k_cu_57428d126thrust24THRUST_300001_SM_1000_NS12placeholders2_5E,(_ZN34_INTERNAL_bcc4e516_4_k_cu_57428d124cuda3std3__45__cpo6rbeginE - _ZN34_INTERNAL_bcc4e516_4_k_cu_57428d126thrust24THRUST_300001_SM_1000_NS12placeholders2_5E)
_ZN34_INTERNAL_bcc4e516_4_k_cu_57428d126thrust24THRUST_300001_SM_1000_NS12placeholders2_5E:
	.zero		1
	.type		_ZN34_INTERNAL_bcc4e516_4_k_cu_57428d124cuda3std3__45__cpo6rbeginE,@object
	.size		_ZN34_INTERNAL_bcc4e516_4_k_cu_57428d124cuda3std3__45__cpo6rbeginE,(_ZN34_INTERNAL_bcc4e516_4_k_cu_57428d124cuda3std6ranges3__45__cpo7advanceE - _ZN34_INTERNAL_bcc4e516_4_k_cu_57428d124cuda3std3__45__cpo6rbeginE)
_ZN34_INTERNAL_bcc4e516_4_k_cu_57428d124cuda3std3__45__cpo6rbeginE:
	.zero		1
	.type		_ZN34_INTERNAL_bcc4e516_4_k_cu_57428d124cuda3std6ranges3__45__cpo7advanceE,@object
	.size		_ZN34_INTERNAL_bcc4e516_4_k_cu_57428d124cuda3std6ranges3__45__cpo7advanceE,(_ZN34_INTERNAL_bcc4e516_4_k_cu_57428d124cuda3std3__47nulloptE - _ZN34_INTERNAL_bcc4e516_4_k_cu_57428d124cuda3std6ranges3__45__cpo7advanceE)
_ZN34_INTERNAL_bcc4e516_4_k_cu_57428d124cuda3std6ranges3__45__cpo7advanceE:
	.zero		1
	.type		_ZN34_INTERNAL_bcc4e516_4_k_cu_57428d124cuda3std3__47nulloptE,@object
	.size		_ZN34_INTERNAL_bcc4e516_4_k_cu_57428d124cuda3std3__47nulloptE,(_ZN34_INTERNAL_bcc4e516_4_k_cu_57428d124cuda3std6ranges3__45__cpo8distanceE - _ZN34_INTERNAL_bcc4e516_4_k_cu_57428d124cuda3std3__47nulloptE)
_ZN34_INTERNAL_bcc4e516_4_k_cu_57428d124cuda3std3__47nulloptE:
	.zero		1
	.type		_ZN34_INTERNAL_bcc4e516_4_k_cu_57428d124cuda3std6ranges3__45__cpo8distanceE,@object
	.size		_ZN34_INTERNAL_bcc4e516_4_k_cu_57428d124cuda3std6ranges3__45__cpo8distanceE,(_ZN34_INTERNAL_bcc4e516_4_k_cu_57428d126thrust24THRUST_300001_SM_1000_NS12placeholders3_10E - _ZN34_INTERNAL_bcc4e516_4_k_cu_57428d124cuda3std6ranges3__45__cpo8distanceE)
_ZN34_INTERNAL_bcc4e516_4_k_cu_57428d124cuda3std6ranges3__45__cpo8distanceE:
	.zero		1
	.type		_ZN34_INTERNAL_bcc4e516_4_k_cu_57428d126thrust24THRUST_300001_SM_1000_NS12placeholders3_10E,@object
	.size		_ZN34_INTERNAL_bcc4e516_4_k_cu_57428d126thrust24THRUST_300001_SM_1000_NS12placeholders3_10E,(_ZN34_INTERNAL_bcc4e516_4_k_cu_57428d124cuda3std3__419piecewise_constructE - _ZN34_INTERNAL_bcc4e516_4_k_cu_57428d126thrust24THRUST_300001_SM_1000_NS12placeholders3_10E)
_ZN34_INTERNAL_bcc4e516_4_k_cu_57428d126thrust24THRUST_300001_SM_1000_NS12placeholders3_10E:
	.zero		1
	.type		_ZN34_INTERNAL_bcc4e516_4_k_cu_57428d124cuda3std3__419piecewise_constructE,@object
	.size		_ZN34_INTERNAL_bcc4e516_4_k_cu_57428d124cuda3std3__419piecewise_constructE,(_ZN34_INTERNAL_bcc4e516_4_k_cu_57428d124cuda3std6ranges3__45__cpo5cdataE - _ZN34_INTERNAL_bcc4e516_4_k_cu_57428d124cuda3std3__419piecewise_constructE)
_ZN34_INTERNAL_bcc4e516_4_k_cu_57428d124cuda3std3__419piecewise_constructE:
	.zero		1
	.type		_ZN34_INTERNAL_bcc4e516_4_k_cu_57428d124cuda3std6ranges3__45__cpo5cdataE,@object
	.size		_ZN34_INTERNAL_bcc4e516_4_k_cu_57428d124cuda3std6ranges3__45__cpo5cdataE,(_ZN34_INTERNAL_bcc4e516_4_k_cu_57428d126thrust24THRUST_300001_SM_1000_NS12placeholders2_2E - _ZN34_INTERNAL_bcc4e516_4_k_cu_57428d124cuda3std6ranges3__45__cpo5cdataE)
_ZN34_INTERNAL_bcc4e516_4_k_cu_57428d124cuda3std6ranges3__45__cpo5cdataE:
	.zero		1
	.type		_ZN34_INTERNAL_bcc4e516_4_k_cu_57428d126thrust24THRUST_300001_SM_1000_NS12placeholders2_2E,@object
	.size		_ZN34_INTERNAL_bcc4e516_4_k_cu_57428d126thrust24THRUST_300001_SM_1000_NS12placeholders2_2E,(_ZN34_INTERNAL_bcc4e516_4_k_cu_57428d124cuda3std3__45__cpo3endE - _ZN34_INTERNAL_bcc4e516_4_k_cu_57428d126thrust24THRUST_300001_SM_1000_NS12placeholders2_2E)
_ZN34_INTERNAL_bcc4e516_4_k_cu_57428d126thrust24THRUST_300001_SM_1000_NS12placeholders2_2E:
	.zero		1
	.type		_ZN34_INTERNAL_bcc4e516_4_k_cu_57428d124cuda3std3__45__cpo3endE,@object
	.size		_ZN34_INTERNAL_bcc4e516_4_k_cu_57428d124cuda3std3__45__cpo3endE,(_ZN34_INTERNAL_bcc4e516_4_k_cu_57428d124cuda3std6ranges3__45__cpo3endE - _ZN34_INTERNAL_bcc4e516_4_k_cu_57428d124cuda3std3__45__cpo3endE)
_ZN34_INTERNAL_bcc4e516_4_k_cu_57428d124cuda3std3__45__cpo3endE:
	.zero		1
	.type		_ZN34_INTERNAL_bcc4e516_4_k_cu_57428d124cuda3std6ranges3__45__cpo3endE,@object
	.size		_ZN34_INTERNAL_bcc4e516_4_k_cu_57428d124cuda3std6ranges3__45__cpo3endE,(_ZN34_INTERNAL_bcc4e516_4_k_cu_57428d126thrust24THRUST_300001_SM_1000_NS12placeholders2_6E - _ZN34_INTERNAL_bcc4e516_4_k_cu_57428d124cuda3std6ranges3__45__cpo3endE)
_ZN34_INTERNAL_bcc4e516_4_k_cu_57428d124cuda3std6ranges3__45__cpo3endE:
	.zero		1
	.type		_ZN34_INTERNAL_bcc4e516_4_k_cu_57428d126thrust24THRUST_300001_SM_1000_NS12placeholders2_6E,@object
	.size		_ZN34_INTERNAL_bcc4e516_4_k_cu_57428d126thrust24THRUST_300001_SM_1000_NS12placeholders2_6E,(_ZN34_INTERNAL_bcc4e516_4_k_cu_57428d124cuda3std3__45__cpo4rendE - _ZN34_INTERNAL_bcc4e516_4_k_cu_57428d126thrust24THRUST_300001_SM_1000_NS12placeholders2_6E)
_ZN34_INTERNAL_bcc4e516_4_k_cu_57428d126thrust24THRUST_300001_SM_1000_NS12placeholders2_6E:
	.zero		1
	.type		_ZN34_INTERNAL_bcc4e516_4_k_cu_57428d124cuda3std3__45__cpo4rendE,@object
	.size		_ZN34_INTERNAL_bcc4e516_4_k_cu_57428d124cuda3std3__45__cpo4rendE,(_ZN34_INTERNAL_bcc4e516_4_k_cu_57428d124cuda3std6ranges3__45__cpo9iter_swapE - _ZN34_INTERNAL_bcc4e516_4_k_cu_57428d124cuda3std3__45__cpo4rendE)
_ZN34_INTERNAL_bcc4e516_4_k_cu_57428d124cuda3std3__45__cpo4rendE:
	.zero		1
	.type		_ZN34_INTERNAL_bcc4e516_4_k_cu_57428d124cuda3std6ranges3__45__cpo9iter_swapE,@object
	.size		_ZN34_INTERNAL_bcc4e516_4_k_cu_57428d124cuda3std6ranges3__45__cpo9iter_swapE,(_ZN34_INTERNAL_bcc4e516_4_k_cu_57428d124cuda3std3__48unexpectE - _ZN34_INTERNAL_bcc4e516_4_k_cu_57428d124cuda3std6ranges3__45__cpo9iter_swapE)
_ZN34_INTERNAL_bcc4e516_4_k_cu_57428d124cuda3std6ranges3__45__cpo9iter_swapE:
	.zero		1
	.type		_ZN34_INTERNAL_bcc4e516_4_k_cu_57428d124cuda3std3__48unexpectE,@object
	.size		_ZN34_INTERNAL_bcc4e516_4_k_cu_57428d124cuda3std3__48unexpectE,(_ZN34_INTERNAL_bcc4e516_4_k_cu_57428d126thrust24THRUST_300001_SM_1000_NS8cuda_cub3parE - _ZN34_INTERNAL_bcc4e516_4_k_cu_57428d124cuda3std3__48unexpectE)
_ZN34_INTERNAL_bcc4e516_4_k_cu_57428d124cuda3std3__48unexpectE:
	.zero		1
	.type		_ZN34_INTERNAL_bcc4e516_4_k_cu_57428d126thrust24THRUST_300001_SM_1000_NS8cuda_cub3parE,@object
	.size		_ZN34_INTERNAL_bcc4e516_4_k_cu_57428d126thrust24THRUST_300001_SM_1000_NS8cuda_cub3parE,(_ZN34_INTERNAL_bcc4e516_4_k_cu_57428d126thrust24THRUST_300001_SM_1000_NS12placeholders2_4E - _ZN34_INTERNAL_bcc4e516_4_k_cu_57428d126thrust24THRUST_300001_SM_1000_NS8cuda_cub3parE)
_ZN34_INTERNAL_bcc4e516_4_k_cu_57428d126thrust24THRUST_300001_SM_1000_NS8cuda_cub3parE:
	.zero		1
	.type		_ZN34_INTERNAL_bcc4e516_4_k_cu_57428d126thrust24THRUST_300001_SM_1000_NS12placeholders2_4E,@object
	.size		_ZN34_INTERNAL_bcc4e516_4_k_cu_57428d126thrust24THRUST_300001_SM_1000_NS12placeholders2_4E,(_ZN34_INTERNAL_bcc4e516_4_k_cu_57428d124cuda3std3__45__cpo4cendE - _ZN34_INTERNAL_bcc4e516_4_k_cu_57428d126thrust24THRUST_300001_SM_1000_NS12placeholders2_4E)
_ZN34_INTERNAL_bcc4e516_4_k_cu_57428d126thrust24THRUST_300001_SM_1000_NS12placeholders2_4E:
	.zero		1
	.type		_ZN34_INTERNAL_bcc4e516_4_k_cu_57428d124cuda3std3__45__cpo4cendE,@object
	.size		_ZN34_INTERNAL_bcc4e516_4_k_cu_57428d124cuda3std3__45__cpo4cendE,(_ZN34_INTERNAL_bcc4e516_4_k_cu_57428d124cuda3std6ranges3__45__cpo4cendE - _ZN34_INTERNAL_bcc4e516_4_k_cu_57428d124cuda3std3__45__cpo4cendE)
_ZN34_INTERNAL_bcc4e516_4_k_cu_57428d124cuda3std3__45__cpo4cendE:
	.zero		1
	.type		_ZN34_INTERNAL_bcc4e516_4_k_cu_57428d124cuda3std6ranges3__45__cpo4cendE,@object
	.size		_ZN34_INTERNAL_bcc4e516_4_k_cu_57428d124cuda3std6ranges3__45__cpo4cendE,(_ZN34_INTERNAL_bcc4e516_4_k_cu_57428d124cuda3std3__420unreachable_sentinelE - _ZN34_INTERNAL_bcc4e516_4_k_cu_57428d124cuda3std6ranges3__45__cpo4cendE)
_ZN34_INTERNAL_bcc4e516_4_k_cu_57428d124cuda3std6ranges3__45__cpo4cendE:
	.zero		1
	.type		_ZN34_INTERNAL_bcc4e516_4_k_cu_57428d124cuda3std3__420unreachable_sentinelE,@object
	.size		_ZN34_INTERNAL_bcc4e516_4_k_cu_57428d124cuda3std3__420unreachable_sentinelE,(_ZN34_INTERNAL_bcc4e516_4_k_cu_57428d124cuda3std6ranges3__45__cpo5ssizeE - _ZN34_INTERNAL_bcc4e516_4_k_cu_57428d124cuda3std3__420unreachable_sentinelE)
_ZN34_INTERNAL_bcc4e516_4_k_cu_57428d124cuda3std3__420unreachable_sentinelE:
	.zero		1
	.type		_ZN34_INTERNAL_bcc4e516_4_k_cu_57428d124cuda3std6ranges3__45__cpo5ssizeE,@object
	.size		_ZN34_INTERNAL_bcc4e516_4_k_cu_57428d124cuda3std6ranges3__45__cpo5ssizeE,(_ZN34_INTERNAL_bcc4e516_4_k_cu_57428d126thrust24THRUST_300001_SM_1000_NS12placeholders2_8E - _ZN34_INTERNAL_bcc4e516_4_k_cu_57428d124cuda3std6ranges3__45__cpo5ssizeE)
_ZN34_INTERNAL_bcc4e516_4_k_cu_57428d124cuda3std6ranges3__45__cpo5ssizeE:
	.zero		1
	.type		_ZN34_INTERNAL_bcc4e516_4_k_cu_57428d126thrust24THRUST_300001_SM_1000_NS12placeholders2_8E,@object
	.size		_ZN34_INTERNAL_bcc4e516_4_k_cu_57428d126thrust24THRUST_300001_SM_1000_NS12placeholders2_8E,(_ZN34_INTERNAL_bcc4e516_4_k_cu_57428d124cuda3std3__45__cpo5crendE - _ZN34_INTERNAL_bcc4e516_4_k_cu_57428d126thrust24THRUST_300001_SM_1000_NS12placeholders2_8E)
_ZN34_INTERNAL_bcc4e516_4_k_cu_57428d126thrust24THRUST_300001_SM_1000_NS12placeholders2_8E:
	.zero		1
	.type		_ZN34_INTERNAL_bcc4e516_4_k_cu_57428d124cuda3std3__45__cpo5crendE,@object
	.size		_ZN34_INTERNAL_bcc4e516_4_k_cu_57428d124cuda3std3__45__cpo5crendE,(_ZN34_INTERNAL_bcc4e516_4_k_cu_57428d124cuda3std6ranges3__45__cpo4prevE - _ZN34_INTERNAL_bcc4e516_4_k_cu_57428d124cuda3std3__45__cpo5crendE)
_ZN34_INTERNAL_bcc4e516_4_k_cu_57428d124cuda3std3__45__cpo5crendE:
	.zero		1
	.type		_ZN34_INTERNAL_bcc4e516_4_k_cu_57428d124cuda3std6ranges3__45__cpo4prevE,@object
	.size		_ZN34_INTERNAL_bcc4e516_4_k_cu_57428d124cuda3std6ranges3__45__cpo4prevE,(_ZN34_INTERNAL_bcc4e516_4_k_cu_57428d124cuda3std6ranges3__45__cpo9iter_moveE - _ZN34_INTERNAL_bcc4e516_4_k_cu_57428d124cuda3std6ranges3__45__cpo4prevE)
_ZN34_INTERNAL_bcc4e516_4_k_cu_57428d124cuda3std6ranges3__45__cpo4prevE:
	.zero		1
	.type		_ZN34_INTERNAL_bcc4e516_4_k_cu_57428d124cuda3std6ranges3__45__cpo9iter_moveE,@object
	.size		_ZN34_INTERNAL_bcc4e516_4_k_cu_57428d124cuda3std6ranges3__45__cpo9iter_moveE,(_ZN34_INTERNAL_bcc4e516_4_k_cu_57428d126thrust24THRUST_300001_SM_1000_NS6system6detail10sequential3seqE - _ZN34_INTERNAL_bcc4e516_4_k_cu_57428d124cuda3std6ranges3__45__cpo9iter_moveE)
_ZN34_INTERNAL_bcc4e516_4_k_cu_57428d124cuda3std6ranges3__45__cpo9iter_moveE:
	.zero		1
	.type		_ZN34_INTERNAL_bcc4e516_4_k_cu_57428d126thrust24THRUST_300001_SM_1000_NS6system6detail10sequential3seqE,@object
	.size		_ZN34_INTERNAL_bcc4e516_4_k_cu_57428d126thrust24THRUST_300001_SM_1000_NS6system6detail10sequential3seqE,(.L_31 - _ZN34_INTERNAL_bcc4e516_4_k_cu_57428d126thrust24THRUST_300001_SM_1000_NS6system6detail10sequential3seqE)
_ZN34_INTERNAL_bcc4e516_4_k_cu_57428d126thrust24THRUST_300001_SM_1000_NS6system6detail10sequential3seqE:
	.zero		1
.L_31:


//--------------------- .nv.constant0._ZN3cub18CUB_300001_SM_10006detail11EmptyKernelIvEEvv --------------------------
	.section	.nv.constant0._ZN3cub18CUB_300001_SM_10006detail11EmptyKernelIvEEvv,"a",@progbits
	.sectionflags	@""
	.align	4
.nv.constant0._ZN3cub18CUB_300001_SM_10006detail11EmptyKernelIvEEvv:
	.zero		896


//--------------------- .nv.constant0._Z9times_twoPdm --------------------------
	.section	.nv.constant0._Z9times_twoPdm,"a",@progbits
	.sectionflags	@""
	.align	4
.nv.constant0._Z9times_twoPdm:
	.zero		912


//--------------------- SYMBOLS --------------------------

	.type		.nv.reservedSmem.offset0,@object
	.size		.nv.reservedSmem.offset0,0x4
